//
// Generated by NVIDIA NVVM Compiler
//
// Compiler Build ID: CL-36424714
// Cuda compilation tools, release 13.0, V13.0.88
// Based on NVVM 20.0.0
//

.version 9.0
.target sm_100
.address_size 64

	// .globl	_Z9dev_add_nPfS_S_i
// _ZZ9dev_add_nPfS_S_iE3tmp has been demoted

.visible .entry _Z9dev_add_nPfS_S_i(
	.param .u64 .ptr .align 1 _Z9dev_add_nPfS_S_i_param_0,
	.param .u64 .ptr .align 1 _Z9dev_add_nPfS_S_i_param_1,
	.param .u64 .ptr .align 1 _Z9dev_add_nPfS_S_i_param_2,
	.param .u32 _Z9dev_add_nPfS_S_i_param_3
)
{
	.reg .pred 	%p<2>;
	.reg .b32 	%r<5>;
	.reg .b32 	%f<5>;
	.reg .b64 	%rd<12>;
	// demoted variable
	.shared .align 4 .b8 _ZZ9dev_add_nPfS_S_iE3tmp[40];
	ld.param.u64 	%rd1, [_Z9dev_add_nPfS_S_i_param_0];
	ld.param.u64 	%rd2, [_Z9dev_add_nPfS_S_i_param_1];
	ld.param.u64 	%rd3, [_Z9dev_add_nPfS_S_i_param_2];
	mov.u32 	%r1, %tid.x;
	setp.gt.u32 	%p1, %r1, 4;
	shl.b32 	%r3, %r1, 2;
	mov.u32 	%r4, _ZZ9dev_add_nPfS_S_iE3tmp;
	add.s32 	%r2, %r4, %r3;
	@%p1 bra 	$L__BB0_2;
	cvta.to.global.u64 	%rd4, %rd1;
	cvta.to.global.u64 	%rd5, %rd2;
	mul.wide.u32 	%rd6, %r1, 4;
	add.s64 	%rd7, %rd4, %rd6;
	ld.global.f32 	%f1, [%rd7];
	add.s64 	%rd8, %rd5, %rd6;
	ld.global.f32 	%f2, [%rd8];
	add.f32 	%f3, %f1, %f2;
	st.shared.f32 	[%r2], %f3;
	bar.sync 	0;
$L__BB0_2:
	cvta.to.global.u64 	%rd9, %rd3;
	ld.shared.f32 	%f4, [%r2];
	mul.wide.u32 	%rd10, %r1, 4;
	add.s64 	%rd11, %rd9, %rd10;
	st.global.f32 	[%rd11], %f4;
	ret;

}


// ===== COMPILED SASS (sm_100) =====

	.target	sm_100

	.elftype	@"ET_EXEC"


//--------------------- .note.nv.tkinfo           --------------------------
	.section	.note.nv.tkinfo,"",@"SHT_NOTE"
	.sectionflags	@"SHF_NOTE_NV_TKINFO"
	.tkinfo
        /*0018*/ 	.word	0x00000002
        /*0030*/ 	.string	""
        /*0030*/ 	.string	"ptxas"
        /*0030*/ 	.string	"Cuda compilation tools, release 13.0, V13.0.88"
        /*0030*/ 	.string	"Build cuda_13.0.r13.0/compiler.36424714_0"
        /*0030*/ 	.string	"-arch sm_100 -m 64 "



//--------------------- .note.nv.cuinfo           --------------------------
	.section	.note.nv.cuinfo,"",@"SHT_NOTE"
	.sectionflags	@"SHF_NOTE_NV_CUINFO"
        /*0018*/ 	.short	0x0002
        /*001a*/ 	.short	0x0064
        /*001c*/ 	.short	0x0082
	.zero		2


//--------------------- .nv.info                  --------------------------
	.section	.nv.info,"",@"SHT_CUDA_INFO"
	.align	4


	//----- nvinfo : EIATTR_REGCOUNT
	.align		4
        /*0000*/ 	.byte	0x04, 0x2f
        /*0002*/ 	.short	(.L_1 - .L_0)
	.align		4
.L_0:
        /*0004*/ 	.word	index@(_Z9dev_add_nPfS_S_i)
        /*0008*/ 	.word	0x00000010


	//----- nvinfo : EIATTR_FRAME_SIZE
	.align		4
.L_1:
        /*000c*/ 	.byte	0x04, 0x11
        /*000e*/ 	.short	(.L_3 - .L_2)
	.align		4
.L_2:
        /*0010*/ 	.word	index@(_Z9dev_add_nPfS_S_i)
        /*0014*/ 	.word	0x00000000


	//----- nvinfo : EIATTR_MIN_STACK_SIZE
	.align		4
.L_3:
        /*0018*/ 	.byte	0x04, 0x12
        /*001a*/ 	.short	(.L_5 - .L_4)
	.align		4
.L_4:
        /*001c*/ 	.word	index@(_Z9dev_add_nPfS_S_i)
        /*0020*/ 	.word	0x00000000
.L_5:


//--------------------- .nv.compat                --------------------------
	.section	.nv.compat,"",@"SHT_CUDA_COMPAT_INFO"
	.align	4
        /*0000*/ 	.byte	0x02, 0x09, 0x00, 0x00, 0x02, 0x02, 0x01, 0x00, 0x02, 0x05, 0x05, 0x00, 0x03, 0x07, 0x01, 0x01
        /*0010*/ 	.byte	0x02, 0x03, 0x00, 0x00, 0x02, 0x06, 0x01, 0x00, 0x04, 0x0b, 0x08, 0x00, 0x09, 0x00, 0x00, 0x00
        /*0020*/ 	.byte	0x00, 0x00, 0x00, 0x00


//--------------------- .nv.info._Z9dev_add_nPfS_S_i --------------------------
	.section	.nv.info._Z9dev_add_nPfS_S_i,"",@"SHT_CUDA_INFO"
	.sectionflags	@""
	.align	4


	//----- nvinfo : EIATTR_CUDA_API_VERSION
	.align		4
        /*0000*/ 	.byte	0x04, 0x37
        /*0002*/ 	.short	(.L_7 - .L_6)
.L_6:
        /*0004*/ 	.word	0x00000082


	//----- nvinfo : EIATTR_KPARAM_INFO
	.align		4
.L_7:
        /*0008*/ 	.byte	0x04, 0x17
        /*000a*/ 	.short	(.L_9 - .L_8)
.L_8:
        /*000c*/ 	.word	0x00000000
        /*0010*/ 	.short	0x0003
        /*0012*/ 	.short	0x0018
        /*0014*/ 	.byte	0x00, 0xf0, 0x11, 0x00


	//----- nvinfo : EIATTR_KPARAM_INFO
	.align		4
.L_9:
        /*0018*/ 	.byte	0x04, 0x17
        /*001a*/ 	.short	(.L_11 - .L_10)
.L_10:
        /*001c*/ 	.word	0x00000000
        /*0020*/ 	.short	0x0002
        /*0022*/ 	.short	0x0010
        /*0024*/ 	.byte	0x00, 0xf5, 0x21, 0x00


	//----- nvinfo : EIATTR_KPARAM_INFO
	.align		4
.L_11:
        /*0028*/ 	.byte	0x04, 0x17
        /*002a*/ 	.short	(.L_13 - .L_12)
.L_12:
        /*002c*/ 	.word	0x00000000
        /*0030*/ 	.short	0x0001
        /*0032*/ 	.short	0x0008
        /*0034*/ 	.byte	0x00, 0xf5, 0x21, 0x00


	//----- nvinfo : EIATTR_KPARAM_INFO
	.align		4
.L_13:
        /*0038*/ 	.byte	0x04, 0x17
        /*003a*/ 	.short	(.L_15 - .L_14)
.L_14:
        /*003c*/ 	.word	0x00000000
        /*0040*/ 	.short	0x0000
        /*0042*/ 	.short	0x0000
        /*0044*/ 	.byte	0x00, 0xf5, 0x21, 0x00


	//----- nvinfo : EIATTR_SPARSE_MMA_MASK
	.align		4
.L_15:
        /*0048*/ 	.byte	0x03, 0x50
        /*004a*/ 	.short	0x0000


	//----- nvinfo : EIATTR_MAXREG_COUNT
	.align		4
        /*004c*/ 	.byte	0x03, 0x1b
        /*004e*/ 	.short	0x00ff


	//----- nvinfo : EIATTR_NUM_BARRIERS
	.align		4
        /*0050*/ 	.byte	0x02, 0x4c
        /*0052*/ 	.byte	0x01
	.zero		1


	//----- nvinfo : EIATTR_MERCURY_ISA_VERSION
	.align		4
        /*0054*/ 	.byte	0x03, 0x5f
        /*0056*/ 	.short	0x0101


	//----- nvinfo : EIATTR_VRC_CTA_INIT_COUNT
	.align		4
        /*0058*/ 	.byte	0x02, 0x4a
	.zero		1
	.zero		1


	//----- nvinfo : EIATTR_EXIT_INSTR_OFFSETS
	.align		4
        /*005c*/ 	.byte	0x04, 0x1c
        /*005e*/ 	.short	(.L_17 - .L_16)


	//   ....[0]....
.L_16:
        /*0060*/ 	.word	0x00000150


	//----- nvinfo : EIATTR_CBANK_PARAM_SIZE
	.align		4
.L_17:
        /*0064*/ 	.byte	0x03, 0x19
        /*0066*/ 	.short	0x001c


	//----- nvinfo : EIATTR_PARAM_CBANK
	.align		4
        /*0068*/ 	.byte	0x04, 0x0a
        /*006a*/ 	.short	(.L_19 - .L_18)
	.align		4
.L_18:
        /*006c*/ 	.word	index@(.nv.constant0._Z9dev_add_nPfS_S_i)
        /*0070*/ 	.short	0x0380
        /*0072*/ 	.short	0x001c


	//----- nvinfo : EIATTR_SW_WAR
	.align		4
.L_19:
        /*0074*/ 	.byte	0x04, 0x36
        /*0076*/ 	.short	(.L_21 - .L_20)
.L_20:
        /*0078*/ 	.word	0x00000008
.L_21:


//--------------------- .nv.callgraph             --------------------------
	.section	.nv.callgraph,"",@"SHT_CUDA_CALLGRAPH"
	.align	4
	.sectionentsize	8
	.align		4
        /*0000*/ 	.word	0x00000000
	.align		4
        /*0004*/ 	.word	0xffffffff
	.align		4
        /*0008*/ 	.word	0x00000000
	.align		4
        /*000c*/ 	.word	0xfffffffe
	.align		4
        /*0010*/ 	.word	0x00000000
	.align		4
        /*0014*/ 	.word	0xfffffffd
	.align		4
        /*0018*/ 	.word	0x00000000
	.align		4
        /*001c*/ 	.word	0xfffffffc


//--------------------- .text._Z9dev_add_nPfS_S_i --------------------------
	.section	.text._Z9dev_add_nPfS_S_i,"ax",@progbits
	.align	128
        .global         _Z9dev_add_nPfS_S_i
        .type           _Z9dev_add_nPfS_S_i,@function
        .size           _Z9dev_add_nPfS_S_i,(.L_x_1 - _Z9dev_add_nPfS_S_i)
        .other          _Z9dev_add_nPfS_S_i,@"STO_CUDA_ENTRY STV_DEFAULT"
_Z9dev_add_nPfS_S_i:
.text._Z9dev_add_nPfS_S_i:
[----:B------:R-:W-:Y:S01]  /*0000*/  LDC R1, c[0x0][0x37c] ;  /* 0x0000df00ff017b82 */ /* 0x000fe20000000800 */
[----:B------:R-:W0:Y:S07]  /*0010*/  S2R R13, SR_TID.X ;  /* 0x00000000000d7919 */ /* 0x000e2e0000002100 */
[----:B------:R-:W1:Y:S01]  /*0020*/  LDC.64 R2, c[0x0][0x380] ;  /* 0x0000e000ff027b82 */ /* 0x000e620000000a00 */
[----:B------:R-:W2:Y:S07]  /*0030*/  LDCU.64 UR6, c[0x0][0x358] ;  /* 0x00006b00ff0677ac */ /* 0x000eae0008000a00 */
[----:B------:R-:W3:Y:S08]  /*0040*/  LDC.64 R4, c[0x0][0x388] ;  /* 0x0000e200ff047b82 */ /* 0x000ef00000000a00 */
[----:B------:R-:W4:Y:S01]  /*0050*/  S2UR UR5, SR_CgaCtaId ;  /* 0x00000000000579c3 */ /* 0x000f220000008800 */
[----:B------:R-:W-:-:S07]  /*0060*/  UMOV UR4, 0x400 ;  /* 0x0000040000047882 */ /* 0x000fce0000000000 */
[----:B------:R-:W5:Y:S01]  /*0070*/  LDC.64 R6, c[0x0][0x390] ;  /* 0x0000e400ff067b82 */ /* 0x000f620000000a00 */
[----:B0-----:R-:W-:-:S13]  /*0080*/  ISETP.GT.U32.AND P0, PT, R13, 0x4, PT ;  /* 0x000000040d00780c */ /* 0x001fda0003f04070 */
[----:B-1----:R-:W-:-:S04]  /*0090*/  @!P0 IMAD.WIDE.U32 R2, R13, 0x4, R2 ;  /* 0x000000040d028825 */ /* 0x002fc800078e0002 */
[----:B---3--:R-:W-:Y:S02]  /*00a0*/  @!P0 IMAD.WIDE.U32 R4, R13, 0x4, R4 ;  /* 0x000000040d048825 */ /* 0x008fe400078e0004 */
[----:B--2---:R-:W2:Y:S04]  /*00b0*/  @!P0 LDG.E R2, desc[UR6][R2.64] ;  /* 0x0000000602028981 */ /* 0x004ea8000c1e1900 */
[----:B------:R-:W2:Y:S01]  /*00c0*/  @!P0 LDG.E R5, desc[UR6][R4.64] ;  /* 0x0000000604058981 */ /* 0x000ea2000c1e1900 */
[----:B----4-:R-:W-:-:S06]  /*00d0*/  ULEA UR4, UR5, UR4, 0x18 ;  /* 0x0000000405047291 */ /* 0x010fcc000f8ec0ff */
[C---:B------:R-:W-:Y:S01]  /*00e0*/  LEA R0, R13.reuse, UR4, 0x2 ;  /* 0x000000040d007c11 */ /* 0x040fe2000f8e10ff */
[----:B--2---:R-:W-:Y:S01]  /*00f0*/  @!P0 FADD R9, R2, R5 ;  /* 0x0000000502098221 */ /* 0x004fe20000000000 */
[----:B-----5:R-:W-:-:S04]  /*0100*/  IMAD.WIDE.U32 R2, R13, 0x4, R6 ;  /* 0x000000040d027825 */ /* 0x020fc800078e0006 */
[----:B------:R-:W-:Y:S01]  /*0110*/  @!P0 STS [R0], R9 ;  /* 0x0000000900008388 */ /* 0x000fe20000000800 */
[----:B------:R-:W-:Y:S06]  /*0120*/  @!P0 BAR.SYNC.DEFER_BLOCKING 0x0 ;  /* 0x0000000000008b1d */ /* 0x000fec0000010000 */
[----:B------:R-:W0:Y:S04]  /*0130*/  LDS R11, [R0] ;  /* 0x00000000000b7984 */ /* 0x000e280000000800 */
[----:B0-----:R-:W-:Y:S01]  /*0140*/  STG.E desc[UR6][R2.64], R11 ;  /* 0x0000000b02007986 */ /* 0x001fe2000c101906 */
[----:B------:R-:W-:Y:S05]  /*0150*/  EXIT ;  /* 0x000000000000794d */ /* 0x000fea0003800000 */
.L_x_0:
[----:B------:R-:W-:-:S00]  /*0160*/  BRA `(.L_x_0) ;  /* 0xfffffffc00fc7947 */ /* 0x000fc0000383ffff */
[----:B------:R-:W-:-:S00]  /*0170*/  NOP ;  /* 0x0000000000007918 */ /* 0x000fc00000000000 */
        /* <DEDUP_REMOVED lines=8> */
.L_x_1:


//--------------------- .nv.shared._Z9dev_add_nPfS_S_i --------------------------
	.section	.nv.shared._Z9dev_add_nPfS_S_i,"aw",@nobits
	.sectionflags	@""
	.align	4
.nv.shared._Z9dev_add_nPfS_S_i:
	.zero		1064


//--------------------- .nv.shared.reserved.0     --------------------------
	.section	.nv.shared.reserved.0,"aw",@nobits
	.weak		__nv_reservedSMEM_offset_0_alias
	.size		__nv_reservedSMEM_offset_0_alias, 0, 64
	.other		__nv_reservedSMEM_offset_0_alias,@"STO_CUDA_RESERVED_SHARED STV_DEFAULT"
__nv_reservedSMEM_offset_0_alias:
	.zero		0
	.zero		64


//--------------------- .nv.constant0._Z9dev_add_nPfS_S_i --------------------------
	.section	.nv.constant0._Z9dev_add_nPfS_S_i,"a",@progbits
	.sectionflags	@""
	.align	4
.nv.constant0._Z9dev_add_nPfS_S_i:
	.zero		924


//--------------------- SYMBOLS --------------------------

	.type		.nv.reservedSmem.offset0,@object
	.size		.nv.reservedSmem.offset0,0x4
	.type		.nv.reservedSmem.cap,@object
	.size		.nv.reservedSmem.cap,0x4
